	.headerflags	@"EF_CUDA_TEXMODE_UNIFIED EF_CUDA_64BIT_ADDRESS EF_CUDA_ACCELERATORS EF_CUDA_SM90 EF_CUDA_VIRTUAL_SM(EF_CUDA_SM90)"
	.elftype	@"ET_EXEC"


//--------------------- .nv.info                  --------------------------
	.section	.nv.info,"",@"SHT_CUDA_INFO"
	.align	4


	//----- nvinfo : EIATTR_REGCOUNT
	.align		4
        /*0000*/ 	.byte	0x04, 0x2f
        /*0002*/ 	.short	(.L_1 - .L_0)
	.align		4
.L_0:
        /*0004*/ 	.word	index@(triton_poi_fused_convolution_35)
        /*0008*/ 	.word	0x0000000c


	//----- nvinfo : EIATTR_MIN_STACK_SIZE
	.align		4
.L_1:
        /*000c*/ 	.byte	0x04, 0x12
        /*000e*/ 	.short	(.L_3 - .L_2)
	.align		4
.L_2:
        /*0010*/ 	.word	index@(triton_poi_fused_convolution_35)
        /*0014*/ 	.word	0x00000000


	//----- nvinfo : EIATTR_FRAME_SIZE
	.align		4
.L_3:
        /*0018*/ 	.byte	0x04, 0x11
        /*001a*/ 	.short	(.L_5 - .L_4)
	.align		4
.L_4:
        /*001c*/ 	.word	index@(triton_poi_fused_convolution_35)
        /*0020*/ 	.word	0x00000000


	//----- nvinfo : EIATTR_MIN_STACK_SIZE
	.align		4
.L_5:
        /*0024*/ 	.byte	0x04, 0x12
        /*0026*/ 	.short	(.L_7 - .L_6)
	.align		4
.L_6:
        /*0028*/ 	.word	index@(triton_poi_fused_convolution_35)
        /*002c*/ 	.word	0x00000000
.L_7:


//--------------------- .nv.info.triton_poi_fused_convolution_35 --------------------------
	.section	.nv.info.triton_poi_fused_convolution_35,"",@"SHT_CUDA_INFO"
	.sectionflags	@""
	.align	4


	//----- nvinfo : EIATTR_CUDA_API_VERSION
	.align		4
        /*0000*/ 	.byte	0x04, 0x37
        /*0002*/ 	.short	(.L_9 - .L_8)
.L_8:
        /*0004*/ 	.word	0x0000007c


	//----- nvinfo : EIATTR_KPARAM_INFO
	.align		4
.L_9:
        /*0008*/ 	.byte	0x04, 0x17
        /*000a*/ 	.short	(.L_11 - .L_10)
.L_10:
        /*000c*/ 	.word	0x00000000
        /*0010*/ 	.short	0x0002
        /*0012*/ 	.short	0x0010
        /*0014*/ 	.byte	0x00, 0xf0, 0x11, 0x00


	//----- nvinfo : EIATTR_KPARAM_INFO
	.align		4
.L_11:
        /*0018*/ 	.byte	0x04, 0x17
        /*001a*/ 	.short	(.L_13 - .L_12)
.L_12:
        /*001c*/ 	.word	0x00000000
        /*0020*/ 	.short	0x0001
        /*0022*/ 	.short	0x0008
        /*0024*/ 	.byte	0x00, 0xf4, 0x21, 0x00


	//----- nvinfo : EIATTR_KPARAM_INFO
	.align		4
.L_13:
        /*0028*/ 	.byte	0x04, 0x17
        /*002a*/ 	.short	(.L_15 - .L_14)
.L_14:
        /*002c*/ 	.word	0x00000000
        /*0030*/ 	.short	0x0000
        /*0032*/ 	.short	0x0000
        /*0034*/ 	.byte	0x00, 0xf4, 0x21, 0x00


	//----- nvinfo : EIATTR_SPARSE_MMA_MASK
	.align		4
.L_15:
        /*0038*/ 	.byte	0x03, 0x50
        /*003a*/ 	.short	0x0000


	//----- nvinfo : EIATTR_MAXREG_COUNT
	.align		4
        /*003c*/ 	.byte	0x03, 0x1b
        /*003e*/ 	.short	0x00ff


	//----- nvinfo : EIATTR_EXIT_INSTR_OFFSETS
	.align		4
        /*0040*/ 	.byte	0x04, 0x1c
        /*0042*/ 	.short	(.L_17 - .L_16)


	//   ....[0]....
.L_16:
        /*0044*/ 	.word	0x00000170


	//   ....[1]....
        /*0048*/ 	.word	0x00000190


	//----- nvinfo : EIATTR_REQNTID
	.align		4
.L_17:
        /*004c*/ 	.byte	0x04, 0x10
        /*004e*/ 	.short	(.L_19 - .L_18)
.L_18:
        /*0050*/ 	.word	0x00000080
        /*0054*/ 	.word	0x00000001
        /*0058*/ 	.word	0x00000001


	//----- nvinfo : EIATTR_CBANK_PARAM_SIZE
	.align		4
.L_19:
        /*005c*/ 	.byte	0x03, 0x19
        /*005e*/ 	.short	0x0014


	//----- nvinfo : EIATTR_PARAM_CBANK
	.align		4
        /*0060*/ 	.byte	0x04, 0x0a
        /*0062*/ 	.short	(.L_21 - .L_20)
	.align		4
.L_20:
        /*0064*/ 	.word	index@(.nv.constant0.triton_poi_fused_convolution_35)
        /*0068*/ 	.short	0x0210
        /*006a*/ 	.short	0x0014


	//----- nvinfo : EIATTR_SW_WAR
	.align		4
.L_21:
        /*006c*/ 	.byte	0x04, 0x36
        /*006e*/ 	.short	(.L_23 - .L_22)
.L_22:
        /*0070*/ 	.word	0x00000008
.L_23:


//--------------------- .nv.callgraph             --------------------------
	.section	.nv.callgraph,"",@"SHT_CUDA_CALLGRAPH"
	.align	4
	.sectionentsize	8
	.align		4
        /*0000*/ 	.word	0x00000000
	.align		4
        /*0004*/ 	.word	0xffffffff
	.align		4
        /*0008*/ 	.word	0x00000000
	.align		4
        /*000c*/ 	.word	0xfffffffe
	.align		4
        /*0010*/ 	.word	0x00000000
	.align		4
        /*0014*/ 	.word	0xfffffffd
	.align		4
        /*0018*/ 	.word	0x00000000
	.align		4
        /*001c*/ 	.word	0xfffffffc


//--------------------- .text.triton_poi_fused_convolution_35 --------------------------
	.section	.text.triton_poi_fused_convolution_35,"ax",@progbits
	.align	128
        .global         triton_poi_fused_convolution_35
        .type           triton_poi_fused_convolution_35,@function
        .size           triton_poi_fused_convolution_35,(.L_x_1 - triton_poi_fused_convolution_35)
        .other          triton_poi_fused_convolution_35,@"STO_CUDA_ENTRY STV_DEFAULT"
triton_poi_fused_convolution_35:
.text.triton_poi_fused_convolution_35:
[----:B------:R-:W0:Y:S02]  /*0000*/  LDC R1, c[0x0][0x28] ;  /* 0x00000a00ff017b82 */ /* 0x000e240000000800 */
[----:B------:R-:W1:Y:S01]  /*0010*/  S2R R0, SR_TID.X ;  /* 0x0000000000007919 */ /* 0x000e620000002100 */
[----:B------:R-:W2:Y:S01]  /*0020*/  LDC.64 R2, c[0x0][0x210] ;  /* 0x00008400ff027b82 */ /* 0x000ea20000000a00 */
[----:B------:R-:W-:Y:S01]  /*0030*/  ULDC.64 UR4, c[0x0][0x208] ;  /* 0x0000820000047ab9 */ /* 0x000fe20000000a00 */
[----:B------:R-:W3:Y:S01]  /*0040*/  S2R R7, SR_CTAID.X ;  /* 0x0000000000077919 */ /* 0x000ee20000002500 */
[----:B-1----:R-:W-:Y:S02]  /*0050*/  LOP3.LUT R0, R0, 0x7f, RZ, 0xc0, !PT ;  /* 0x0000007f00007812 */ /* 0x002fe400078ec0ff */
[----:B---3--:R-:W-:-:S03]  /*0060*/  SHF.R.S32.HI R4, RZ, 0x18, R7 ;  /* 0x00000018ff047819 */ /* 0x008fc60000011407 */
[----:B------:R-:W-:Y:S01]  /*0070*/  IMAD R7, R7, 0x80, R0 ;  /* 0x0000008007077824 */ /* 0x000fe200078e0200 */
[----:B------:R-:W-:-:S03]  /*0080*/  SGXT R0, R4, 0x1 ;  /* 0x000000010400781a */ /* 0x000fc60000000200 */
[C---:B--2---:R-:W-:Y:S01]  /*0090*/  IMAD.WIDE R2, R7.reuse, 0x4, R2 ;  /* 0x0000000407027825 */ /* 0x044fe200078e0202 */
[----:B------:R-:W1:Y:S01]  /*00a0*/  LDC.64 R4, c[0x0][0x218] ;  /* 0x00008600ff047b82 */ /* 0x000e620000000a00 */
[----:B------:R-:W-:Y:S02]  /*00b0*/  ISETP.GE.AND P0, PT, R7, 0x100, PT ;  /* 0x000001000700780c */ /* 0x000fe40003f06270 */
[----:B------:R-:W-:Y:S01]  /*00c0*/  LEA.HI R0, R0, R7, RZ, 0x4 ;  /* 0x0000000700007211 */ /* 0x000fe200078f20ff */
[----:B------:R-:W-:-:S03]  /*00d0*/  IMAD.MOV.U32 R7, RZ, RZ, RZ ;  /* 0x000000ffff077224 */ /* 0x000fc600078e00ff */
[----:B------:R-:W-:-:S04]  /*00e0*/  SHF.R.S32.HI R0, RZ, 0x4, R0 ;  /* 0x00000004ff007819 */ /* 0x000fc80000011400 */
[----:B------:R-:W-:-:S04]  /*00f0*/  LEA.HI R6, R0, R0, RZ, 0x2 ;  /* 0x0000000000067211 */ /* 0x000fc800078f10ff */
[----:B------:R-:W-:-:S05]  /*0100*/  LOP3.LUT R9, R6, 0xfffffffc, RZ, 0xc0, !PT ;  /* 0xfffffffc06097812 */ /* 0x000fca00078ec0ff */
[----:B------:R-:W-:Y:S02]  /*0110*/  IMAD.IADD R9, R0, 0x1, -R9 ;  /* 0x0000000100097824 */ /* 0x000fe400078e0a09 */
[----:B------:R-:W-:Y:S02]  /*0120*/  IMAD.MOV.U32 R0, RZ, RZ, RZ ;  /* 0x000000ffff007224 */ /* 0x000fe400078e00ff */
[----:B-1----:R-:W-:-:S04]  /*0130*/  IMAD.WIDE R4, R9, 0x4, R4 ;  /* 0x0000000409047825 */ /* 0x002fc800078e0204 */
[----:B------:R-:W2:Y:S04]  /*0140*/  @!P0 LDG.E R0, desc[UR4][R2.64] ;  /* 0x0000000402008981 */ /* 0x000ea8000c1e1900 */
[----:B------:R-:W2:Y:S02]  /*0150*/  @!P0 LDG.E.EL R7, desc[UR4][R4.64] ;  /* 0x0000000404078981 */ /* 0x000ea4000c2e1900 */
[----:B--2---:R-:W-:Y:S01]  /*0160*/  FADD R7, R7, R0 ;  /* 0x0000000007077221 */ /* 0x004fe20000000000 */
[----:B------:R-:W-:Y:S06]  /*0170*/  @P0 EXIT ;  /* 0x000000000000094d */ /* 0x000fec0003800000 */
[----:B------:R-:W-:Y:S01]  /*0180*/  STG.E desc[UR4][R2.64], R7 ;  /* 0x0000000702007986 */ /* 0x000fe2000c101904 */
[----:B------:R-:W-:Y:S05]  /*0190*/  EXIT ;  /* 0x000000000000794d */ /* 0x000fea0003800000 */
.L_x_0:
[----:B------:R-:W-:-:S00]  /*01a0*/  BRA `(.L_x_0) ;  /* 0xfffffffc00fc7947 */ /* 0x000fc0000383ffff */
[----:B------:R-:W-:-:S00]  /*01b0*/  NOP ;  /* 0x0000000000007918 */ /* 0x000fc00000000000 */
        /* <DEDUP_REMOVED lines=12> */
.L_x_1:


//--------------------- .nv.constant0.triton_poi_fused_convolution_35 --------------------------
	.section	.nv.constant0.triton_poi_fused_convolution_35,"a",@progbits
	.sectionflags	@""
	.align	4
.nv.constant0.triton_poi_fused_convolution_35:
	.zero		548
